//
// Generated by NVIDIA NVVM Compiler
//
// Compiler Build ID: CL-36424714
// Cuda compilation tools, release 13.0, V13.0.88
// Based on NVVM 20.0.0
//

.version 9.0
.target sm_100
.address_size 64

	// .globl	_Z17conv2d_gpu_kernelPKjPKiPjiii
.extern .shared .align 16 .b8 s_mem[];

.visible .entry _Z17conv2d_gpu_kernelPKjPKiPjiii(
	.param .u64 .ptr .align 1 _Z17conv2d_gpu_kernelPKjPKiPjiii_param_0,
	.param .u64 .ptr .align 1 _Z17conv2d_gpu_kernelPKjPKiPjiii_param_1,
	.param .u64 .ptr .align 1 _Z17conv2d_gpu_kernelPKjPKiPjiii_param_2,
	.param .u32 _Z17conv2d_gpu_kernelPKjPKiPjiii_param_3,
	.param .u32 _Z17conv2d_gpu_kernelPKjPKiPjiii_param_4,
	.param .u32 _Z17conv2d_gpu_kernelPKjPKiPjiii_param_5
)
{
	.reg .pred 	%p<26>;
	.reg .b32 	%r<216>;
	.reg .b64 	%rd<38>;

	ld.param.u64 	%rd7, [_Z17conv2d_gpu_kernelPKjPKiPjiii_param_0];
	ld.param.u64 	%rd9, [_Z17conv2d_gpu_kernelPKjPKiPjiii_param_1];
	ld.param.u64 	%rd8, [_Z17conv2d_gpu_kernelPKjPKiPjiii_param_2];
	ld.param.u32 	%r60, [_Z17conv2d_gpu_kernelPKjPKiPjiii_param_3];
	ld.param.u32 	%r61, [_Z17conv2d_gpu_kernelPKjPKiPjiii_param_4];
	ld.param.u32 	%r62, [_Z17conv2d_gpu_kernelPKjPKiPjiii_param_5];
	cvta.to.global.u64 	%rd1, %rd9;
	shr.u32 	%r63, %r61, 31;
	add.s32 	%r64, %r61, %r63;
	shr.s32 	%r65, %r64, 1;
	mov.u32 	%r1, %tid.x;
	mov.u32 	%r2, %tid.y;
	mov.u32 	%r66, %ctaid.x;
	mov.u32 	%r67, %ctaid.y;
	shl.b32 	%r68, %r66, 4;
	add.s32 	%r3, %r68, %r1;
	shl.b32 	%r69, %r67, 4;
	add.s32 	%r4, %r69, %r2;
	and.b32  	%r70, %r64, -2;
	add.s32 	%r5, %r70, 16;
	sub.s32 	%r6, %r68, %r65;
	sub.s32 	%r7, %r69, %r65;
	setp.ge.s32 	%p2, %r2, %r5;
	@%p2 bra 	$L__BB0_8;
	mov.u32 	%r8, %ntid.x;
	mov.u32 	%r9, %ntid.y;
	cvta.to.global.u64 	%rd2, %rd7;
	mov.u32 	%r196, %r2;
$L__BB0_2:
	setp.ge.u32 	%p3, %r1, %r5;
	@%p3 bra 	$L__BB0_7;
	add.s32 	%r71, %r196, %r7;
	setp.gt.s32 	%p4, %r71, -1;
	setp.lt.s32 	%p5, %r71, %r60;
	and.pred  	%p1, %p4, %p5;
	mul.lo.s32 	%r11, %r71, %r60;
	mul.lo.s32 	%r12, %r196, %r5;
	mov.u32 	%r197, %r1;
$L__BB0_4:
	add.s32 	%r14, %r197, %r6;
	setp.gt.s32 	%p6, %r14, -1;
	setp.lt.s32 	%p7, %r14, %r60;
	and.pred  	%p8, %p6, %p7;
	and.pred  	%p9, %p8, %p1;
	mov.b32 	%r198, 0;
	not.pred 	%p10, %p9;
	@%p10 bra 	$L__BB0_6;
	add.s32 	%r73, %r14, %r11;
	mul.wide.s32 	%rd10, %r73, 4;
	add.s64 	%rd11, %rd2, %rd10;
	ld.global.u32 	%r198, [%rd11];
$L__BB0_6:
	add.s32 	%r74, %r197, %r12;
	shl.b32 	%r75, %r74, 2;
	mov.u32 	%r76, s_mem;
	add.s32 	%r77, %r76, %r75;
	st.shared.u32 	[%r77], %r198;
	add.s32 	%r197, %r197, %r8;
	setp.lt.s32 	%p11, %r197, %r5;
	@%p11 bra 	$L__BB0_4;
$L__BB0_7:
	add.s32 	%r196, %r196, %r9;
	setp.lt.s32 	%p12, %r196, %r5;
	@%p12 bra 	$L__BB0_2;
$L__BB0_8:
	bar.sync 	0;
	max.s32 	%r79, %r3, %r4;
	setp.ge.s32 	%p13, %r79, %r60;
	@%p13 bra 	$L__BB0_28;
	setp.lt.s32 	%p14, %r61, 1;
	mov.b32 	%r213, 0;
	@%p14 bra 	$L__BB0_25;
	and.b32  	%r19, %r61, 15;
	and.b32  	%r20, %r61, 7;
	add.s32 	%r21, %r20, -1;
	and.b32  	%r22, %r61, 2147483632;
	and.b32  	%r23, %r61, 3;
	neg.s32 	%r24, %r22;
	shl.b32 	%r82, %r1, 2;
	mov.u32 	%r83, s_mem;
	add.s32 	%r84, %r82, %r83;
	add.s32 	%r25, %r84, 32;
	mov.b32 	%r199, 0;
	mov.u32 	%r213, %r199;
$L__BB0_11:
	setp.lt.u32 	%p15, %r61, 16;
	add.s32 	%r28, %r199, %r2;
	mad.lo.s32 	%r29, %r28, %r5, %r1;
	mul.lo.s32 	%r30, %r199, %r61;
	mov.b32 	%r208, 0;
	@%p15 bra 	$L__BB0_14;
	mul.lo.s32 	%r87, %r5, %r28;
	shl.b32 	%r88, %r87, 2;
	add.s32 	%r201, %r25, %r88;
	mul.wide.u32 	%rd12, %r30, 4;
	add.s64 	%rd13, %rd1, %rd12;
	add.s64 	%rd37, %rd13, 32;
	mov.u32 	%r202, %r24;
$L__BB0_13:
	.pragma "nounroll";
	ld.shared.u32 	%r89, [%r201+-32];
	ld.global.u32 	%r90, [%rd37+-32];
	mad.lo.s32 	%r91, %r90, %r89, %r213;
	ld.shared.u32 	%r92, [%r201+-28];
	ld.global.u32 	%r93, [%rd37+-28];
	mad.lo.s32 	%r94, %r93, %r92, %r91;
	ld.shared.u32 	%r95, [%r201+-24];
	ld.global.u32 	%r96, [%rd37+-24];
	mad.lo.s32 	%r97, %r96, %r95, %r94;
	ld.shared.u32 	%r98, [%r201+-20];
	ld.global.u32 	%r99, [%rd37+-20];
	mad.lo.s32 	%r100, %r99, %r98, %r97;
	ld.shared.u32 	%r101, [%r201+-16];
	ld.global.u32 	%r102, [%rd37+-16];
	mad.lo.s32 	%r103, %r102, %r101, %r100;
	ld.shared.u32 	%r104, [%r201+-12];
	ld.global.u32 	%r105, [%rd37+-12];
	mad.lo.s32 	%r106, %r105, %r104, %r103;
	ld.shared.u32 	%r107, [%r201+-8];
	ld.global.u32 	%r108, [%rd37+-8];
	mad.lo.s32 	%r109, %r108, %r107, %r106;
	ld.shared.u32 	%r110, [%r201+-4];
	ld.global.u32 	%r111, [%rd37+-4];
	mad.lo.s32 	%r112, %r111, %r110, %r109;
	ld.shared.u32 	%r113, [%r201];
	ld.global.u32 	%r114, [%rd37];
	mad.lo.s32 	%r115, %r114, %r113, %r112;
	ld.shared.u32 	%r116, [%r201+4];
	ld.global.u32 	%r117, [%rd37+4];
	mad.lo.s32 	%r118, %r117, %r116, %r115;
	ld.shared.u32 	%r119, [%r201+8];
	ld.global.u32 	%r120, [%rd37+8];
	mad.lo.s32 	%r121, %r120, %r119, %r118;
	ld.shared.u32 	%r122, [%r201+12];
	ld.global.u32 	%r123, [%rd37+12];
	mad.lo.s32 	%r124, %r123, %r122, %r121;
	ld.shared.u32 	%r125, [%r201+16];
	ld.global.u32 	%r126, [%rd37+16];
	mad.lo.s32 	%r127, %r126, %r125, %r124;
	ld.shared.u32 	%r128, [%r201+20];
	ld.global.u32 	%r129, [%rd37+20];
	mad.lo.s32 	%r130, %r129, %r128, %r127;
	ld.shared.u32 	%r131, [%r201+24];
	ld.global.u32 	%r132, [%rd37+24];
	mad.lo.s32 	%r133, %r132, %r131, %r130;
	ld.shared.u32 	%r134, [%r201+28];
	ld.global.u32 	%r135, [%rd37+28];
	mad.lo.s32 	%r213, %r135, %r134, %r133;
	add.s32 	%r202, %r202, 16;
	add.s32 	%r201, %r201, 64;
	add.s64 	%rd37, %rd37, 64;
	setp.ne.s32 	%p16, %r202, 0;
	mov.u32 	%r208, %r22;
	@%p16 bra 	$L__BB0_13;
$L__BB0_14:
	setp.eq.s32 	%p17, %r19, 0;
	@%p17 bra 	$L__BB0_24;
	add.s32 	%r137, %r19, -1;
	setp.lt.u32 	%p18, %r137, 7;
	@%p18 bra 	$L__BB0_17;
	add.s32 	%r138, %r29, %r208;
	shl.b32 	%r139, %r138, 2;
	mov.u32 	%r140, s_mem;
	add.s32 	%r141, %r140, %r139;
	ld.shared.u32 	%r142, [%r141];
	add.s32 	%r143, %r208, %r30;
	mul.wide.u32 	%rd14, %r143, 4;
	add.s64 	%rd15, %rd1, %rd14;
	ld.global.u32 	%r144, [%rd15];
	mad.lo.s32 	%r145, %r144, %r142, %r213;
	ld.shared.u32 	%r146, [%r141+4];
	cvt.u64.u32 	%rd16, %r30;
	cvt.u64.u32 	%rd17, %r208;
	add.s64 	%rd18, %rd17, %rd16;
	shl.b64 	%rd19, %rd18, 2;
	add.s64 	%rd20, %rd1, %rd19;
	ld.global.u32 	%r147, [%rd20+4];
	mad.lo.s32 	%r148, %r147, %r146, %r145;
	ld.shared.u32 	%r149, [%r141+8];
	ld.global.u32 	%r150, [%rd20+8];
	mad.lo.s32 	%r151, %r150, %r149, %r148;
	ld.shared.u32 	%r152, [%r141+12];
	ld.global.u32 	%r153, [%rd20+12];
	mad.lo.s32 	%r154, %r153, %r152, %r151;
	ld.shared.u32 	%r155, [%r141+16];
	ld.global.u32 	%r156, [%rd20+16];
	mad.lo.s32 	%r157, %r156, %r155, %r154;
	ld.shared.u32 	%r158, [%r141+20];
	ld.global.u32 	%r159, [%rd20+20];
	mad.lo.s32 	%r160, %r159, %r158, %r157;
	ld.shared.u32 	%r161, [%r141+24];
	ld.global.u32 	%r162, [%rd20+24];
	mad.lo.s32 	%r163, %r162, %r161, %r160;
	ld.shared.u32 	%r164, [%r141+28];
	ld.global.u32 	%r165, [%rd20+28];
	mad.lo.s32 	%r213, %r165, %r164, %r163;
	add.s32 	%r208, %r208, 8;
$L__BB0_17:
	setp.eq.s32 	%p19, %r20, 0;
	@%p19 bra 	$L__BB0_24;
	setp.lt.u32 	%p20, %r21, 3;
	@%p20 bra 	$L__BB0_20;
	add.s32 	%r167, %r29, %r208;
	shl.b32 	%r168, %r167, 2;
	mov.u32 	%r169, s_mem;
	add.s32 	%r170, %r169, %r168;
	ld.shared.u32 	%r171, [%r170];
	add.s32 	%r172, %r208, %r30;
	mul.wide.u32 	%rd21, %r172, 4;
	add.s64 	%rd22, %rd1, %rd21;
	ld.global.u32 	%r173, [%rd22];
	mad.lo.s32 	%r174, %r173, %r171, %r213;
	ld.shared.u32 	%r175, [%r170+4];
	cvt.u64.u32 	%rd23, %r30;
	cvt.u64.u32 	%rd24, %r208;
	add.s64 	%rd25, %rd24, %rd23;
	shl.b64 	%rd26, %rd25, 2;
	add.s64 	%rd27, %rd1, %rd26;
	ld.global.u32 	%r176, [%rd27+4];
	mad.lo.s32 	%r177, %r176, %r175, %r174;
	ld.shared.u32 	%r178, [%r170+8];
	ld.global.u32 	%r179, [%rd27+8];
	mad.lo.s32 	%r180, %r179, %r178, %r177;
	ld.shared.u32 	%r181, [%r170+12];
	ld.global.u32 	%r182, [%rd27+12];
	mad.lo.s32 	%r213, %r182, %r181, %r180;
	add.s32 	%r208, %r208, 4;
$L__BB0_20:
	setp.eq.s32 	%p21, %r23, 0;
	@%p21 bra 	$L__BB0_24;
	setp.eq.s32 	%p22, %r23, 1;
	add.s32 	%r183, %r29, %r208;
	shl.b32 	%r184, %r183, 2;
	mov.u32 	%r185, s_mem;
	add.s32 	%r51, %r185, %r184;
	ld.shared.u32 	%r186, [%r51];
	add.s32 	%r187, %r208, %r30;
	mul.wide.u32 	%rd28, %r187, 4;
	add.s64 	%rd29, %rd1, %rd28;
	ld.global.u32 	%r188, [%rd29];
	mad.lo.s32 	%r213, %r188, %r186, %r213;
	@%p22 bra 	$L__BB0_24;
	setp.eq.s32 	%p23, %r23, 2;
	ld.shared.u32 	%r189, [%r51+4];
	cvt.u64.u32 	%rd30, %r30;
	cvt.u64.u32 	%rd31, %r208;
	add.s64 	%rd32, %rd31, %rd30;
	shl.b64 	%rd33, %rd32, 2;
	add.s64 	%rd6, %rd1, %rd33;
	ld.global.u32 	%r190, [%rd6+4];
	mad.lo.s32 	%r213, %r190, %r189, %r213;
	@%p23 bra 	$L__BB0_24;
	ld.shared.u32 	%r191, [%r51+8];
	ld.global.u32 	%r192, [%rd6+8];
	mad.lo.s32 	%r213, %r192, %r191, %r213;
$L__BB0_24:
	add.s32 	%r199, %r199, 1;
	setp.ne.s32 	%p24, %r199, %r61;
	@%p24 bra 	$L__BB0_11;
$L__BB0_25:
	setp.lt.s32 	%p25, %r62, 1;
	@%p25 bra 	$L__BB0_27;
	div.s32 	%r213, %r213, %r62;
$L__BB0_27:
	max.s32 	%r193, %r213, 0;
	min.s32 	%r194, %r193, 255;
	mad.lo.s32 	%r195, %r60, %r4, %r3;
	cvta.to.global.u64 	%rd34, %rd8;
	mul.wide.s32 	%rd35, %r195, 4;
	add.s64 	%rd36, %rd34, %rd35;
	st.global.u32 	[%rd36], %r194;
$L__BB0_28:
	ret;

}


// ===== COMPILED SASS (sm_100) =====

	.target	sm_100

	.elftype	@"ET_EXEC"


//--------------------- .note.nv.tkinfo           --------------------------
	.section	.note.nv.tkinfo,"",@"SHT_NOTE"
	.sectionflags	@"SHF_NOTE_NV_TKINFO"
	.tkinfo
        /*0018*/ 	.word	0x00000002
        /*0030*/ 	.string	""
        /*0030*/ 	.string	"ptxas"
        /*0030*/ 	.string	"Cuda compilation tools, release 13.0, V13.0.88"
        /*0030*/ 	.string	"Build cuda_13.0.r13.0/compiler.36424714_0"
        /*0030*/ 	.string	"-arch sm_100 -m 64 "



//--------------------- .note.nv.cuinfo           --------------------------
	.section	.note.nv.cuinfo,"",@"SHT_NOTE"
	.sectionflags	@"SHF_NOTE_NV_CUINFO"
        /*0018*/ 	.short	0x0002
        /*001a*/ 	.short	0x0064
        /*001c*/ 	.short	0x0082
	.zero		2


//--------------------- .nv.info                  --------------------------
	.section	.nv.info,"",@"SHT_CUDA_INFO"
	.align	4


	//----- nvinfo : EIATTR_REGCOUNT
	.align		4
        /*0000*/ 	.byte	0x04, 0x2f
        /*0002*/ 	.short	(.L_1 - .L_0)
	.align		4
.L_0:
        /*0004*/ 	.word	index@(_Z17conv2d_gpu_kernelPKjPKiPjiii)
        /*0008*/ 	.word	0x0000001e


	//----- nvinfo : EIATTR_FRAME_SIZE
	.align		4
.L_1:
        /*000c*/ 	.byte	0x04, 0x11
        /*000e*/ 	.short	(.L_3 - .L_2)
	.align		4
.L_2:
        /*0010*/ 	.word	index@(_Z17conv2d_gpu_kernelPKjPKiPjiii)
        /*0014*/ 	.word	0x00000000


	//----- nvinfo : EIATTR_MIN_STACK_SIZE
	.align		4
.L_3:
        /*0018*/ 	.byte	0x04, 0x12
        /*001a*/ 	.short	(.L_5 - .L_4)
	.align		4
.L_4:
        /*001c*/ 	.word	index@(_Z17conv2d_gpu_kernelPKjPKiPjiii)
        /*0020*/ 	.word	0x00000000
.L_5:


//--------------------- .nv.compat                --------------------------
	.section	.nv.compat,"",@"SHT_CUDA_COMPAT_INFO"
	.align	4
        /*0000*/ 	.byte	0x02, 0x09, 0x00, 0x00, 0x02, 0x02, 0x01, 0x00, 0x02, 0x05, 0x05, 0x00, 0x03, 0x07, 0x01, 0x01
        /*0010*/ 	.byte	0x02, 0x03, 0x00, 0x00, 0x02, 0x06, 0x01, 0x00, 0x04, 0x0b, 0x08, 0x00, 0x09, 0x00, 0x00, 0x00
        /*0020*/ 	.byte	0x00, 0x00, 0x00, 0x00


//--------------------- .nv.info._Z17conv2d_gpu_kernelPKjPKiPjiii --------------------------
	.section	.nv.info._Z17conv2d_gpu_kernelPKjPKiPjiii,"",@"SHT_CUDA_INFO"
	.sectionflags	@""
	.align	4


	//----- nvinfo : EIATTR_CUDA_API_VERSION
	.align		4
        /*0000*/ 	.byte	0x04, 0x37
        /*0002*/ 	.short	(.L_7 - .L_6)
.L_6:
        /*0004*/ 	.word	0x00000082


	//----- nvinfo : EIATTR_KPARAM_INFO
	.align		4
.L_7:
        /*0008*/ 	.byte	0x04, 0x17
        /*000a*/ 	.short	(.L_9 - .L_8)
.L_8:
        /*000c*/ 	.word	0x00000000
        /*0010*/ 	.short	0x0005
        /*0012*/ 	.short	0x0020
        /*0014*/ 	.byte	0x00, 0xf0, 0x11, 0x00


	//----- nvinfo : EIATTR_KPARAM_INFO
	.align		4
.L_9:
        /*0018*/ 	.byte	0x04, 0x17
        /*001a*/ 	.short	(.L_11 - .L_10)
.L_10:
        /*001c*/ 	.word	0x00000000
        /*0020*/ 	.short	0x0004
        /*0022*/ 	.short	0x001c
        /*0024*/ 	.byte	0x00, 0xf0, 0x11, 0x00


	//----- nvinfo : EIATTR_KPARAM_INFO
	.align		4
.L_11:
        /*0028*/ 	.byte	0x04, 0x17
        /*002a*/ 	.short	(.L_13 - .L_12)
.L_12:
        /*002c*/ 	.word	0x00000000
        /*0030*/ 	.short	0x0003
        /*0032*/ 	.short	0x0018
        /*0034*/ 	.byte	0x00, 0xf0, 0x11, 0x00


	//----- nvinfo : EIATTR_KPARAM_INFO
	.align		4
.L_13:
        /*0038*/ 	.byte	0x04, 0x17
        /*003a*/ 	.short	(.L_15 - .L_14)
.L_14:
        /*003c*/ 	.word	0x00000000
        /*0040*/ 	.short	0x0002
        /*0042*/ 	.short	0x0010
        /*0044*/ 	.byte	0x00, 0xf5, 0x21, 0x00


	//----- nvinfo : EIATTR_KPARAM_INFO
	.align		4
.L_15:
        /*0048*/ 	.byte	0x04, 0x17
        /*004a*/ 	.short	(.L_17 - .L_16)
.L_16:
        /*004c*/ 	.word	0x00000000
        /*0050*/ 	.short	0x0001
        /*0052*/ 	.short	0x0008
        /*0054*/ 	.byte	0x00, 0xf5, 0x21, 0x00


	//----- nvinfo : EIATTR_KPARAM_INFO
	.align		4
.L_17:
        /*0058*/ 	.byte	0x04, 0x17
        /*005a*/ 	.short	(.L_19 - .L_18)
.L_18:
        /*005c*/ 	.word	0x00000000
        /*0060*/ 	.short	0x0000
        /*0062*/ 	.short	0x0000
        /*0064*/ 	.byte	0x00, 0xf5, 0x21, 0x00


	//----- nvinfo : EIATTR_SPARSE_MMA_MASK
	.align		4
.L_19:
        /*0068*/ 	.byte	0x03, 0x50
        /*006a*/ 	.short	0x0000


	//----- nvinfo : EIATTR_MAXREG_COUNT
	.align		4
        /*006c*/ 	.byte	0x03, 0x1b
        /*006e*/ 	.short	0x00ff


	//----- nvinfo : EIATTR_NUM_BARRIERS
	.align		4
        /*0070*/ 	.byte	0x02, 0x4c
        /*0072*/ 	.byte	0x01
	.zero		1


	//----- nvinfo : EIATTR_MERCURY_ISA_VERSION
	.align		4
        /*0074*/ 	.byte	0x03, 0x5f
        /*0076*/ 	.short	0x0101


	//----- nvinfo : EIATTR_VRC_CTA_INIT_COUNT
	.align		4
        /*0078*/ 	.byte	0x02, 0x4a
	.zero		1
	.zero		1


	//----- nvinfo : EIATTR_EXIT_INSTR_OFFSETS
	.align		4
        /*007c*/ 	.byte	0x04, 0x1c
        /*007e*/ 	.short	(.L_21 - .L_20)


	//   ....[0]....
.L_20:
        /*0080*/ 	.word	0x000003a0


	//   ....[1]....
        /*0084*/ 	.word	0x000011c0


	//----- nvinfo : EIATTR_CRS_STACK_SIZE
	.align		4
.L_21:
        /*0088*/ 	.byte	0x04, 0x1e
        /*008a*/ 	.short	(.L_23 - .L_22)
.L_22:
        /*008c*/ 	.word	0x00000000


	//----- nvinfo : EIATTR_CBANK_PARAM_SIZE
	.align		4
.L_23:
        /*0090*/ 	.byte	0x03, 0x19
        /*0092*/ 	.short	0x0024


	//----- nvinfo : EIATTR_PARAM_CBANK
	.align		4
        /*0094*/ 	.byte	0x04, 0x0a
        /*0096*/ 	.short	(.L_25 - .L_24)
	.align		4
.L_24:
        /*0098*/ 	.word	index@(.nv.constant0._Z17conv2d_gpu_kernelPKjPKiPjiii)
        /*009c*/ 	.short	0x0380
        /*009e*/ 	.short	0x0024


	//----- nvinfo : EIATTR_SW_WAR
	.align		4
.L_25:
        /*00a0*/ 	.byte	0x04, 0x36
        /*00a2*/ 	.short	(.L_27 - .L_26)
.L_26:
        /*00a4*/ 	.word	0x00000008
.L_27:


//--------------------- .nv.callgraph             --------------------------
	.section	.nv.callgraph,"",@"SHT_CUDA_CALLGRAPH"
	.align	4
	.sectionentsize	8
	.align		4
        /*0000*/ 	.word	0x00000000
	.align		4
        /*0004*/ 	.word	0xffffffff
	.align		4
        /*0008*/ 	.word	0x00000000
	.align		4
        /*000c*/ 	.word	0xfffffffe
	.align		4
        /*0010*/ 	.word	0x00000000
	.align		4
        /*0014*/ 	.word	0xfffffffd
	.align		4
        /*0018*/ 	.word	0x00000000
	.align		4
        /*001c*/ 	.word	0xfffffffc


//--------------------- .text._Z17conv2d_gpu_kernelPKjPKiPjiii --------------------------
	.section	.text._Z17conv2d_gpu_kernelPKjPKiPjiii,"ax",@progbits
	.align	128
        .global         _Z17conv2d_gpu_kernelPKjPKiPjiii
        .type           _Z17conv2d_gpu_kernelPKjPKiPjiii,@function
        .size           _Z17conv2d_gpu_kernelPKjPKiPjiii,(.L_x_15 - _Z17conv2d_gpu_kernelPKjPKiPjiii)
        .other          _Z17conv2d_gpu_kernelPKjPKiPjiii,@"STO_CUDA_ENTRY STV_DEFAULT"
_Z17conv2d_gpu_kernelPKjPKiPjiii:
.text._Z17conv2d_gpu_kernelPKjPKiPjiii:
[----:B------:R-:W-:Y:S01]  /*0000*/  LDC R1, c[0x0][0x37c] ;  /* 0x0000df00ff017b82 */ /* 0x000fe20000000800 */
[----:B------:R-:W0:Y:S01]  /*0010*/  LDCU UR4, c[0x0][0x39c] ;  /* 0x00007380ff0477ac */ /* 0x000e220008000800 */
[----:B------:R-:W1:Y:S01]  /*0020*/  S2R R0, SR_TID.Y ;  /* 0x0000000000007919 */ /* 0x000e620000002200 */
[----:B------:R-:W-:Y:S01]  /*0030*/  BSSY.RECONVERGENT B0, `(.L_x_0) ;  /* 0x0000032000007945 */ /* 0x000fe20003800200 */
[----:B------:R-:W2:Y:S01]  /*0040*/  LDCU.64 UR8, c[0x0][0x358] ;  /* 0x00006b00ff0877ac */ /* 0x000ea20008000a00 */
[----:B------:R-:W3:Y:S01]  /*0050*/  S2R R5, SR_CTAID.Y ;  /* 0x0000000000057919 */ /* 0x000ee20000002600 */
[----:B------:R-:W4:Y:S01]  /*0060*/  LDCU UR6, c[0x0][0x398] ;  /* 0x00007300ff0677ac */ /* 0x000f220008000800 */
[----:B------:R-:W5:Y:S01]  /*0070*/  S2R R3, SR_CTAID.X ;  /* 0x0000000000037919 */ /* 0x000f620000002500 */
[----:B------:R-:W2:Y:S01]  /*0080*/  S2R R6, SR_TID.X ;  /* 0x0000000000067919 */ /* 0x000ea20000002100 */
[----:B0-----:R-:W-:-:S04]  /*0090*/  ULEA.HI UR4, UR4, UR4, URZ, 0x1 ;  /* 0x0000000404047291 */ /* 0x001fc8000f8f08ff */
[----:B------:R-:W-:Y:S02]  /*00a0*/  ULOP3.LUT UR5, UR4, 0xfffffffe, URZ, 0xc0, !UPT ;  /* 0xfffffffe04057892 */ /* 0x000fe4000f8ec0ff */
[----:B------:R-:W-:Y:S02]  /*00b0*/  USHF.R.S32.HI UR4, URZ, 0x1, UR4 ;  /* 0x00000001ff047899 */ /* 0x000fe40008011404 */
[----:B------:R-:W-:-:S06]  /*00c0*/  UIADD3 UR5, UPT, UPT, UR5, 0x10, URZ ;  /* 0x0000001005057890 */ /* 0x000fcc000fffe0ff */
[----:B-1----:R-:W-:Y:S01]  /*00d0*/  ISETP.GE.AND P0, PT, R0, UR5, PT ;  /* 0x0000000500007c0c */ /* 0x002fe2000bf06270 */
[C---:B---3--:R-:W-:Y:S01]  /*00e0*/  IMAD R7, R5.reuse, 0x10, R0 ;  /* 0x0000001005077824 */ /* 0x048fe200078e0200 */
[----:B------:R-:W-:Y:S02]  /*00f0*/  LEA R5, R5, -UR4, 0x4 ;  /* 0x8000000405057c11 */ /* 0x000fe4000f8e20ff */
[C---:B-----5:R-:W-:Y:S01]  /*0100*/  LEA R4, R3.reuse, -UR4, 0x4 ;  /* 0x8000000403047c11 */ /* 0x060fe2000f8e20ff */
[----:B--2---:R-:W-:-:S08]  /*0110*/  IMAD R8, R3, 0x10, R6 ;  /* 0x0000001003087824 */ /* 0x004fd000078e0206 */
[----:B----4-:R-:W-:Y:S05]  /*0120*/  @P0 BRA `(.L_x_1) ;  /* 0x0000000000880947 */ /* 0x010fea0003800000 */
[----:B------:R-:W0:Y:S01]  /*0130*/  LDC R14, c[0x0][0x360] ;  /* 0x0000d800ff0e7b82 */ /* 0x000e220000000800 */
[----:B------:R-:W-:-:S07]  /*0140*/  MOV R10, R0 ;  /* 0x00000000000a7202 */ /* 0x000fce0000000f00 */
[----:B------:R-:W1:Y:S02]  /*0150*/  LDC R17, c[0x0][0x364] ;  /* 0x0000d900ff117b82 */ /* 0x000e640000000800 */
.L_x_5:
[----:B------:R-:W-:Y:S01]  /*0160*/  ISETP.GE.U32.AND P0, PT, R6, UR5, PT ;  /* 0x0000000506007c0c */ /* 0x000fe2000bf06070 */
[----:B------:R-:W-:-:S12]  /*0170*/  BSSY.RECONVERGENT B1, `(.L_x_2) ;  /* 0x000001a000017945 */ /* 0x000fd80003800200 */
[----:B--2---:R-:W-:Y:S05]  /*0180*/  @P0 BRA `(.L_x_3) ;  /* 0x0000000000600947 */ /* 0x004fea0003800000 */
[----:B------:R-:W2:Y:S01]  /*0190*/  S2R R15, SR_CgaCtaId ;  /* 0x00000000000f7919 */ /* 0x000ea20000008800 */
[----:B------:R-:W3:Y:S01]  /*01a0*/  LDCU UR4, c[0x0][0x398] ;  /* 0x00007300ff0477ac */ /* 0x000ee20008000800 */
[----:B------:R-:W-:Y:S01]  /*01b0*/  IMAD.IADD R16, R5, 0x1, R10 ;  /* 0x0000000105107824 */ /* 0x000fe200078e020a */
[----:B------:R-:W-:Y:S01]  /*01c0*/  MOV R2, 0x400 ;  /* 0x0000040000027802 */ /* 0x000fe20000000f00 */
[----:B------:R-:W-:Y:S02]  /*01d0*/  IMAD R18, R10, UR5, RZ ;  /* 0x000000050a127c24 */ /* 0x000fe4000f8e02ff */
[----:B------:R-:W-:Y:S01]  /*01e0*/  IMAD.MOV.U32 R9, RZ, RZ, R6 ;  /* 0x000000ffff097224 */ /* 0x000fe200078e0006 */
[----:B---3--:R-:W-:-:S04]  /*01f0*/  ISETP.GE.AND P0, PT, R16, UR4, PT ;  /* 0x0000000410007c0c */ /* 0x008fc8000bf06270 */
[----:B------:R-:W-:Y:S02]  /*0200*/  ISETP.GT.AND P0, PT, R16, -0x1, !P0 ;  /* 0xffffffff1000780c */ /* 0x000fe40004704270 */
[----:B--2---:R-:W-:-:S11]  /*0210*/  LEA R15, R15, R2, 0x18 ;  /* 0x000000020f0f7211 */ /* 0x004fd600078ec0ff */
.L_x_4:
[----:B------:R-:W-:Y:S01]  /*0220*/  IADD3 R13, PT, PT, R4, R9, RZ ;  /* 0x00000009040d7210 */ /* 0x000fe20007ffe0ff */
[----:B--2---:R-:W-:-:S03]  /*0230*/  IMAD.MOV.U32 R11, RZ, RZ, RZ ;  /* 0x000000ffff0b7224 */ /* 0x004fc600078e00ff */
[----:B------:R-:W-:-:S04]  /*0240*/  ISETP.GE.AND P1, PT, R13, UR6, PT ;  /* 0x000000060d007c0c */ /* 0x000fc8000bf26270 */
[----:B------:R-:W-:-:S04]  /*0250*/  ISETP.GT.AND P1, PT, R13, -0x1, !P1 ;  /* 0xffffffff0d00780c */ /* 0x000fc80004f24270 */
[----:B------:R-:W-:-:S13]  /*0260*/  PLOP3.LUT P1, PT, P1, P0, PT, 0x80, 0x8 ;  /* 0x000000000008781c */ /* 0x000fda0000f21070 */
[----:B------:R-:W2:Y:S01]  /*0270*/  @P1 LDC.64 R2, c[0x0][0x380] ;  /* 0x0000e000ff021b82 */ /* 0x000ea20000000a00 */
[----:B------:R-:W-:-:S04]  /*0280*/  @P1 IMAD R13, R16, UR6, R13 ;  /* 0x00000006100d1c24 */ /* 0x000fc8000f8e020d */
[----:B--2---:R-:W-:-:S05]  /*0290*/  @P1 IMAD.WIDE R2, R13, 0x4, R2 ;  /* 0x000000040d021825 */ /* 0x004fca00078e0202 */
[----:B------:R-:W2:Y:S01]  /*02a0*/  @P1 LDG.E R11, desc[UR8][R2.64] ;  /* 0x00000008020b1981 */ /* 0x000ea2000c1e1900 */
[--C-:B------:R-:W-:Y:S02]  /*02b0*/  IMAD.IADD R12, R18, 0x1, R9.reuse ;  /* 0x00000001120c7824 */ /* 0x100fe400078e0209 */
[----:B0-----:R-:W-:-:S03]  /*02c0*/  IMAD.IADD R9, R14, 0x1, R9 ;  /* 0x000000010e097824 */ /* 0x001fc600078e0209 */
[----:B------:R-:W-:Y:S02]  /*02d0*/  LEA R12, R12, R15, 0x2 ;  /* 0x0000000f0c0c7211 */ /* 0x000fe400078e10ff */
[----:B------:R-:W-:-:S03]  /*02e0*/  ISETP.GE.AND P1, PT, R9, UR5, PT ;  /* 0x0000000509007c0c */ /* 0x000fc6000bf26270 */
[----:B--2---:R2:W-:Y:S10]  /*02f0*/  STS [R12], R11 ;  /* 0x0000000b0c007388 */ /* 0x0045f40000000800 */
[----:B------:R-:W-:Y:S05]  /*0300*/  @!P1 BRA `(.L_x_4) ;  /* 0xfffffffc00c49947 */ /* 0x000fea000383ffff */
.L_x_3:
[----:B------:R-:W-:Y:S05]  /*0310*/  BSYNC.RECONVERGENT B1 ;  /* 0x0000000000017941 */ /* 0x000fea0003800200 */
.L_x_2:
[----:B-1----:R-:W-:-:S05]  /*0320*/  IMAD.IADD R10, R17, 0x1, R10 ;  /* 0x00000001110a7824 */ /* 0x002fca00078e020a */
[----:B------:R-:W-:-:S13]  /*0330*/  ISETP.GE.AND P0, PT, R10, UR5, PT ;  /* 0x000000050a007c0c */ /* 0x000fda000bf06270 */
[----:B------:R-:W-:Y:S05]  /*0340*/  @!P0 BRA `(.L_x_5) ;  /* 0xfffffffc00848947 */ /* 0x000fea000383ffff */
.L_x_1:
[----:B------:R-:W-:Y:S05]  /*0350*/  BSYNC.RECONVERGENT B0 ;  /* 0x0000000000007941 */ /* 0x000fea0003800200 */
.L_x_0:
[----:B------:R-:W1:Y:S01]  /*0360*/  LDCU UR4, c[0x0][0x398] ;  /* 0x00007300ff0477ac */ /* 0x000e620008000800 */
[----:B------:R-:W-:Y:S01]  /*0370*/  VIMNMX R2, PT, PT, R8, R7, !PT ;  /* 0x0000000708027248 */ /* 0x000fe20007fe0100 */
[----:B------:R-:W-:Y:S03]  /*0380*/  BAR.SYNC.DEFER_BLOCKING 0x0 ;  /* 0x0000000000007b1d */ /* 0x000fe60000010000 */
[----:B-1----:R-:W-:-:S13]  /*0390*/  ISETP.GE.AND P0, PT, R2, UR4, PT ;  /* 0x0000000402007c0c */ /* 0x002fda000bf06270 */
[----:B------:R-:W-:Y:S05]  /*03a0*/  @P0 EXIT ;  /* 0x000000000000094d */ /* 0x000fea0003800000 */
[----:B--2---:R-:W1:Y:S01]  /*03b0*/  LDC R11, c[0x0][0x39c] ;  /* 0x0000e700ff0b7b82 */ /* 0x004e620000000800 */
[----:B0-----:R-:W-:Y:S01]  /*03c0*/  HFMA2 R14, -RZ, RZ, 0, 0 ;  /* 0x00000000ff0e7431 */ /* 0x001fe200000001ff */
[----:B-1----:R-:W-:-:S13]  /*03d0*/  ISETP.GE.AND P0, PT, R11, 0x1, PT ;  /* 0x000000010b00780c */ /* 0x002fda0003f06270 */
[----:B------:R-:W-:Y:S05]  /*03e0*/  @!P0 BRA `(.L_x_6) ;  /* 0x0000000800ec8947 */ /* 0x000fea0003800000 */
[----:B------:R-:W0:Y:S01]  /*03f0*/  S2UR UR6, SR_CgaCtaId ;  /* 0x00000000000679c3 */ /* 0x000e220000008800 */
[----:B------:R-:W-:Y:S01]  /*0400*/  UMOV UR4, 0x400 ;  /* 0x0000040000047882 */ /* 0x000fe20000000000 */
[C---:B------:R-:W-:Y:S01]  /*0410*/  LOP3.LUT R15, R11.reuse, 0x7, RZ, 0xc0, !PT ;  /* 0x000000070b0f7812 */ /* 0x040fe200078ec0ff */
[----:B------:R-:W-:Y:S01]  /*0420*/  IMAD.MOV.U32 R14, RZ, RZ, RZ ;  /* 0x000000ffff0e7224 */ /* 0x000fe200078e00ff */
[C---:B------:R-:W-:Y:S02]  /*0430*/  LOP3.LUT R10, R11.reuse, 0x7ffffff0, RZ, 0xc0, !PT ;  /* 0x7ffffff00b0a7812 */ /* 0x040fe400078ec0ff */
[----:B------:R-:W-:Y:S01]  /*0440*/  LOP3.LUT R16, R11, 0xf, RZ, 0xc0, !PT ;  /* 0x0000000f0b107812 */ /* 0x000fe200078ec0ff */
[----:B------:R-:W-:Y:S01]  /*0450*/  VIADD R2, R15, 0xffffffff ;  /* 0xffffffff0f027836 */ /* 0x000fe20000000000 */
[----:B------:R-:W-:Y:S02]  /*0460*/  LOP3.LUT R11, R11, 0x3, RZ, 0xc0, !PT ;  /* 0x000000030b0b7812 */ /* 0x000fe400078ec0ff */
[----:B------:R-:W-:-:S02]  /*0470*/  IADD3 R12, PT, PT, -R10, RZ, RZ ;  /* 0x000000ff0a0c7210 */ /* 0x000fc40007ffe1ff */
[----:B------:R-:W-:Y:S01]  /*0480*/  ISETP.GE.U32.AND P0, PT, R2, 0x3, PT ;  /* 0x000000030200780c */ /* 0x000fe20003f06070 */
[----:B0-----:R-:W-:-:S06]  /*0490*/  ULEA UR4, UR6, UR4, 0x18 ;  /* 0x0000000406047291 */ /* 0x001fcc000f8ec0ff */
[----:B------:R-:W-:Y:S01]  /*04a0*/  LEA R13, R6, UR4, 0x2 ;  /* 0x00000004060d7c11 */ /* 0x000fe2000f8e10ff */
[----:B------:R-:W-:-:S04]  /*04b0*/  UMOV UR4, URZ ;  /* 0x000000ff00047c82 */ /* 0x000fc80008000000 */
[----:B------:R-:W-:-:S07]  /*04c0*/  VIADD R13, R13, 0x20 ;  /* 0x000000200d0d7836 */ /* 0x000fce0000000000 */
.L_x_12:
[----:B------:R-:W0:Y:S01]  /*04d0*/  LDCU UR6, c[0x0][0x39c] ;  /* 0x00007380ff0677ac */ /* 0x000e220008000800 */
[----:B------:R-:W-:Y:S01]  /*04e0*/  IADD3 R3, PT, PT, R0, UR4, RZ ;  /* 0x0000000400037c10 */ /* 0x000fe2000fffe0ff */
[----:B------:R-:W-:-:S04]  /*04f0*/  IMAD.MOV.U32 R18, RZ, RZ, RZ ;  /* 0x000000ffff127224 */ /* 0x000fc800078e00ff */
[----:B------:R-:W-:Y:S01]  /*0500*/  IMAD R9, R3, UR5, R6 ;  /* 0x0000000503097c24 */ /* 0x000fe2000f8e0206 */
[----:B0-----:R-:W-:Y:S02]  /*0510*/  UISETP.GE.U32.AND UP1, UPT, UR6, 0x10, UPT ;  /* 0x000000100600788c */ /* 0x001fe4000bf26070 */
[----:B------:R-:W-:Y:S02]  /*0520*/  UIMAD UR11, UR4, UR6, URZ ;  /* 0x00000006040b72a4 */ /* 0x000fe4000f8e02ff */
[----:B------:R-:W-:-:S04]  /*0530*/  UIADD3 UR4, UPT, UPT, UR4, 0x1, URZ ;  /* 0x0000000104047890 */ /* 0x000fc8000fffe0ff */
[----:B------:R-:W-:Y:S01]  /*0540*/  UISETP.NE.AND UP0, UPT, UR4, UR6, UPT ;  /* 0x000000060400728c */ /* 0x000fe2000bf05270 */
[----:B------:R-:W-:Y:S10]  /*0550*/  BRA.U !UP1, `(.L_x_7) ;  /* 0x0000000509007547 */ /* 0x000ff4000b800000 */
[----:B------:R-:W0:Y:S01]  /*0560*/  LDCU.64 UR6, c[0x0][0x388] ;  /* 0x00007100ff0677ac */ /* 0x000e220008000a00 */
[----:B------:R-:W-:Y:S01]  /*0570*/  IMAD R4, R3, UR5, RZ ;  /* 0x0000000503047c24 */ /* 0x000fe2000f8e02ff */
[----:B------:R-:W-:-:S03]  /*0580*/  MOV R5, R12 ;  /* 0x0000000c00057202 */ /* 0x000fc60000000f00 */
[----:B------:R-:W-:Y:S01]  /*0590*/  IMAD R4, R4, 0x4, R13 ;  /* 0x0000000404047824 */ /* 0x000fe200078e020d */
[----:B0-----:R-:W-:-:S04]  /*05a0*/  UIMAD.WIDE.U32 UR6, UR11, 0x4, UR6 ;  /* 0x000000040b0678a5 */ /* 0x001fc8000f8e0006 */
[----:B------:R-:W-:-:S04]  /*05b0*/  UIADD3 UR10, UP1, UPT, UR6, 0x20, URZ ;  /* 0x00000020060a7890 */ /* 0x000fc8000ff3e0ff */
[----:B------:R-:W-:Y:S02]  /*05c0*/  UIADD3.X UR6, UPT, UPT, URZ, UR7, URZ, UP1, !UPT ;  /* 0x00000007ff067290 */ /* 0x000fe40008ffe4ff */
[----:B------:R-:W-:-:S04]  /*05d0*/  MOV R2, UR10 ;  /* 0x0000000a00027c02 */ /* 0x000fc80008000f00 */
[----:B------:R-:W-:-:S07]  /*05e0*/  IMAD.U32 R3, RZ, RZ, UR6 ;  /* 0x00000006ff037e24 */ /* 0x000fce000f8e00ff */
.L_x_8:
[----:B------:R-:W2:Y:S04]  /*05f0*/  LDG.E R24, desc[UR8][R2.64+-0x20] ;  /* 0xffffe00802187981 */ /* 0x000ea8000c1e1900 */
[----:B------:R-:W3:Y:S04]  /*0600*/  LDG.E R25, desc[UR8][R2.64+-0x1c] ;  /* 0xffffe40802197981 */ /* 0x000ee8000c1e1900 */
[----:B------:R-:W4:Y:S04]  /*0610*/  LDG.E R20, desc[UR8][R2.64+-0x18] ;  /* 0xffffe80802147981 */ /* 0x000f28000c1e1900 */
[----:B------:R-:W5:Y:S04]  /*0620*/  LDG.E R21, desc[UR8][R2.64+-0x14] ;  /* 0xffffec0802157981 */ /* 0x000f68000c1e1900 */
[----:B------:R-:W5:Y:S04]  /*0630*/  LDG.E R22, desc[UR8][R2.64+-0x10] ;  /* 0xfffff00802167981 */ /* 0x000f68000c1e1900 */
[----:B------:R-:W5:Y:S04]  /*0640*/  LDG.E R19, desc[UR8][R2.64+-0xc] ;  /* 0xfffff40802137981 */ /* 0x000f68000c1e1900 */
[----:B------:R-:W5:Y:S04]  /*0650*/  LDG.E R18, desc[UR8][R2.64+-0x8] ;  /* 0xfffff80802127981 */ /* 0x000f68000c1e1900 */
[----:B------:R-:W2:Y:S04]  /*0660*/  LDS R23, [R4+-0x20] ;  /* 0xffffe00004177984 */ /* 0x000ea80000000800 */
[----:B------:R-:W3:Y:S04]  /*0670*/  LDS R26, [R4+-0x1c] ;  /* 0xffffe400041a7984 */ /* 0x000ee80000000800 */
[----:B------:R-:W5:Y:S04]  /*0680*/  LDG.E R17, desc[UR8][R2.64+-0x4] ;  /* 0xfffffc0802117981 */ /* 0x000f68000c1e1900 */
[----:B------:R-:W-:Y:S01]  /*0690*/  LDS R27, [R4+-0x14] ;  /* 0xffffec00041b7984 */ /* 0x000fe20000000800 */
[----:B--2---:R-:W-:-:S03]  /*06a0*/  IMAD R23, R23, R24, R14 ;  /* 0x0000001817177224 */ /* 0x004fc600078e020e */
[----:B------:R-:W4:Y:S01]  /*06b0*/  LDS R24, [R4+-0x18] ;  /* 0xffffe80004187984 */ /* 0x000f220000000800 */
[----:B---3--:R-:W-:-:S03]  /*06c0*/  IMAD R25, R26, R25, R23 ;  /* 0x000000191a197224 */ /* 0x008fc600078e0217 */
[----:B------:R-:W2:Y:S04]  /*06d0*/  LDG.E R14, desc[UR8][R2.64] ;  /* 0x00000008020e7981 */ /* 0x000ea8000c1e1900 */
[----:B------:R-:W0:Y:S01]  /*06e0*/  LDS R23, [R4+-0x10] ;  /* 0xfffff00004177984 */ /* 0x000e220000000800 */
[----:B----4-:R-:W-:-:S03]  /*06f0*/  IMAD R26, R24, R20, R25 ;  /* 0x00000014181a7224 */ /* 0x010fc600078e0219 */
[----:B------:R-:W3:Y:S01]  /*0700*/  LDG.E R20, desc[UR8][R2.64+0x4] ;  /* 0x0000040802147981 */ /* 0x000ee2000c1e1900 */
[----:B-----5:R-:W-:-:S03]  /*0710*/  IMAD R26, R27, R21, R26 ;  /* 0x000000151b1a7224 */ /* 0x020fc600078e021a */
[----:B------:R-:W1:Y:S04]  /*0720*/  LDS R24, [R4+-0xc] ;  /* 0xfffff40004187984 */ /* 0x000e680000000800 */
[----:B------:R-:W4:Y:S01]  /*0730*/  LDG.E R21, desc[UR8][R2.64+0x8] ;  /* 0x0000080802157981 */ /* 0x000f22000c1e1900 */
[----:B0-----:R-:W-:-:S03]  /*0740*/  IMAD R26, R23, R22, R26 ;  /* 0x00000016171a7224 */ /* 0x001fc600078e021a */
[----:B------:R-:W0:Y:S04]  /*0750*/  LDS R25, [R4+-0x8] ;  /* 0xfffff80004197984 */ /* 0x000e280000000800 */
[----:B------:R-:W5:Y:S04]  /*0760*/  LDG.E R22, desc[UR8][R2.64+0xc] ;  /* 0x00000c0802167981 */ /* 0x000f68000c1e1900 */
[----:B------:R-:W5:Y:S04]  /*0770*/  LDG.E R23, desc[UR8][R2.64+0x10] ;  /* 0x0000100802177981 */ /* 0x000f68000c1e1900 */
[----:B------:R-:W-:Y:S01]  /*0780*/  LDS R27, [R4+0x8] ;  /* 0x00000800041b7984 */ /* 0x000fe20000000800 */
[----:B-1----:R-:W-:-:S03]  /*0790*/  IMAD R26, R24, R19, R26 ;  /* 0x00000013181a7224 */ /* 0x002fc600078e021a */
[----:B------:R-:W5:Y:S04]  /*07a0*/  LDG.E R24, desc[UR8][R2.64+0x14] ;  /* 0x0000140802187981 */ /* 0x000f68000c1e1900 */
[----:B------:R-:W5:Y:S01]  /*07b0*/  LDG.E R19, desc[UR8][R2.64+0x18] ;  /* 0x0000180802137981 */ /* 0x000f62000c1e1900 */
[----:B0-----:R-:W-:-:S03]  /*07c0*/  IMAD R26, R25, R18, R26 ;  /* 0x00000012191a7224 */ /* 0x001fc600078e021a */
[----:B------:R0:W5:Y:S01]  /*07d0*/  LDG.E R18, desc[UR8][R2.64+0x1c] ;  /* 0x00001c0802127981 */ /* 0x000162000c1e1900 */
[----:B------:R-:W-:-:S03]  /*07e0*/  IADD3 R5, PT, PT, R5, 0x10, RZ ;  /* 0x0000001005057810 */ /* 0x000fc60007ffe0ff */
[----:B------:R-:W1:Y:S01]  /*07f0*/  LDS R25, [R4+-0x4] ;  /* 0xfffffc0004197984 */ /* 0x000e620000000800 */
[----:B------:R-:W-:Y:S02]  /*0800*/  ISETP.NE.AND P1, PT, R5, RZ, PT ;  /* 0x000000ff0500720c */ /* 0x000fe40003f25270 */
[----:B0-----:R-:W-:-:S05]  /*0810*/  IADD3 R2, P2, PT, R2, 0x40, RZ ;  /* 0x0000004002027810 */ /* 0x001fca0007f5e0ff */
[----:B------:R-:W-:Y:S02]  /*0820*/  IMAD.X R3, RZ, RZ, R3, P2 ;  /* 0x000000ffff037224 */ /* 0x000fe400010e0603 */
[----:B-1----:R-:W-:Y:S02]  /*0830*/  IMAD R17, R25, R17, R26 ;  /* 0x0000001119117224 */ /* 0x002fe400078e021a */
[----:B------:R-:W2:Y:S04]  /*0840*/  LDS R25, [R4] ;  /* 0x0000000004197984 */ /* 0x000ea80000000800 */
[----:B------:R-:W3:Y:S01]  /*0850*/  LDS R26, [R4+0x4] ;  /* 0x00000400041a7984 */ /* 0x000ee20000000800 */
[----:B--2---:R-:W-:-:S03]  /*0860*/  IMAD R25, R25, R14, R17 ;  /* 0x0000000e19197224 */ /* 0x004fc600078e0211 */
[----:B------:R-:W5:Y:S04]  /*0870*/  LDS R17, [R4+0xc] ;  /* 0x00000c0004117984 */ /* 0x000f680000000800 */
[----:B------:R-:W0:Y:S01]  /*0880*/  LDS R14, [R4+0x10] ;  /* 0x00001000040e7984 */ /* 0x000e220000000800 */
[----:B---3--:R-:W-:-:S03]  /*0890*/  IMAD R20, R26, R20, R25 ;  /* 0x000000141a147224 */ /* 0x008fc600078e0219 */
[----:B------:R-:W1:Y:S01]  /*08a0*/  LDS R25, [R4+0x14] ;  /* 0x0000140004197984 */ /* 0x000e620000000800 */
[----:B----4-:R-:W-:-:S03]  /*08b0*/  IMAD R27, R27, R21, R20 ;  /* 0x000000151b1b7224 */ /* 0x010fc600078e0214 */
[----:B------:R-:W2:Y:S04]  /*08c0*/  LDS R20, [R4+0x18] ;  /* 0x0000180004147984 */ /* 0x000ea80000000800 */
[----:B------:R3:W4:Y:S01]  /*08d0*/  LDS R21, [R4+0x1c] ;  /* 0x00001c0004157984 */ /* 0x0007220000000800 */
[----:B-----5:R-:W-:-:S04]  /*08e0*/  IMAD R17, R17, R22, R27 ;  /* 0x0000001611117224 */ /* 0x020fc800078e021b */
[----:B0-----:R-:W-:Y:S01]  /*08f0*/  IMAD R14, R14, R23, R17 ;  /* 0x000000170e0e7224 */ /* 0x001fe200078e0211 */
[----:B---3--:R-:W-:-:S03]  /*0900*/  IADD3 R4, PT, PT, R4, 0x40, RZ ;  /* 0x0000004004047810 */ /* 0x008fc60007ffe0ff */
[----:B-1----:R-:W-:-:S04]  /*0910*/  IMAD R14, R25, R24, R14 ;  /* 0x00000018190e7224 */ /* 0x002fc800078e020e */
[----:B--2---:R-:W-:-:S04]  /*0920*/  IMAD R14, R20, R19, R14 ;  /* 0x00000013140e7224 */ /* 0x004fc800078e020e */
[----:B----4-:R-:W-:Y:S01]  /*0930*/  IMAD R14, R21, R18, R14 ;  /* 0x00000012150e7224 */ /* 0x010fe200078e020e */
[----:B------:R-:W-:Y:S06]  /*0940*/  @P1 BRA `(.L_x_8) ;  /* 0xfffffffc00281947 */ /* 0x000fec000383ffff */
[----:B------:R-:W-:-:S07]  /*0950*/  IMAD.MOV.U32 R18, RZ, RZ, R10 ;  /* 0x000000ffff127224 */ /* 0x000fce00078e000a */
.L_x_7:
[----:B------:R-:W-:-:S13]  /*0960*/  ISETP.NE.AND P1, PT, R16, RZ, PT ;  /* 0x000000ff1000720c */ /* 0x000fda0003f25270 */
[----:B------:R-:W-:Y:S05]  /*0970*/  @!P1 BRA `(.L_x_9) ;  /* 0x0000000400849947 */ /* 0x000fea0003800000 */
[----:B------:R-:W-:Y:S02]  /*0980*/  IADD3 R2, PT, PT, R16, -0x1, RZ ;  /* 0xffffffff10027810 */ /* 0x000fe40007ffe0ff */
[----:B------:R-:W-:Y:S02]  /*0990*/  ISETP.NE.AND P1, PT, R15, RZ, PT ;  /* 0x000000ff0f00720c */ /* 0x000fe40003f25270 */
[----:B------:R-:W-:-:S13]  /*09a0*/  ISETP.GE.U32.AND P2, PT, R2, 0x7, PT ;  /* 0x000000070200780c */ /* 0x000fda0003f46070 */
[----:B------:R-:W-:Y:S05]  /*09b0*/  @!P2 BRA `(.L_x_10) ;  /* 0x000000000098a947 */ /* 0x000fea0003800000 */
[----:B------:R-:W0:Y:S01]  /*09c0*/  LDC.64 R4, c[0x0][0x388] ;  /* 0x0000e200ff047b82 */ /* 0x000e220000000a00 */
[C---:B------:R-:W-:Y:S01]  /*09d0*/  VIADD R17, R18.reuse, UR11 ;  /* 0x0000000b12117c36 */ /* 0x040fe20008000000 */
[----:B------:R-:W-:-:S04]  /*09e0*/  IADD3 R19, P2, PT, R18, UR11, RZ ;  /* 0x0000000b12137c10 */ /* 0x000fc8000ff5e0ff */
[----:B------:R-:W-:Y:S02]  /*09f0*/  IADD3.X R20, PT, PT, RZ, RZ, RZ, P2, !PT ;  /* 0x000000ffff147210 */ /* 0x000fe400017fe4ff */
[----:B------:R-:W1:Y:S01]  /*0a00*/  LDC.64 R2, c[0x0][0x388] ;  /* 0x0000e200ff027b82 */ /* 0x000e620000000a00 */
[----:B0-----:R-:W-:-:S05]  /*0a10*/  IMAD.WIDE.U32 R4, R17, 0x4, R4 ;  /* 0x0000000411047825 */ /* 0x001fca00078e0004 */
[----:B------:R0:W2:Y:S01]  /*0a20*/  LDG.E R25, desc[UR8][R4.64] ;  /* 0x0000000804197981 */ /* 0x0000a2000c1e1900 */
[----:B-1----:R-:W-:-:S04]  /*0a30*/  LEA R2, P2, R19, R2, 0x2 ;  /* 0x0000000213027211 */ /* 0x002fc800078410ff */
[----:B------:R-:W-:-:S05]  /*0a40*/  LEA.HI.X R3, R19, R3, R20, 0x2, P2 ;  /* 0x0000000313037211 */ /* 0x000fca00010f1414 */
[----:B------:R-:W3:Y:S04]  /*0a50*/  LDG.E R24, desc[UR8][R2.64+0x4] ;  /* 0x0000040802187981 */ /* 0x000ee8000c1e1900 */
[----:B------:R-:W4:Y:S04]  /*0a60*/  LDG.E R20, desc[UR8][R2.64+0x8] ;  /* 0x0000080802147981 */ /* 0x000f28000c1e1900 */
[----:B------:R-:W5:Y:S04]  /*0a70*/  LDG.E R17, desc[UR8][R2.64+0xc] ;  /* 0x00000c0802117981 */ /* 0x000f68000c1e1900 */
[----:B------:R-:W5:Y:S04]  /*0a80*/  LDG.E R22, desc[UR8][R2.64+0x10] ;  /* 0x0000100802167981 */ /* 0x000f68000c1e1900 */
[----:B------:R-:W5:Y:S04]  /*0a90*/  LDG.E R21, desc[UR8][R2.64+0x14] ;  /* 0x0000140802157981 */ /* 0x000f68000c1e1900 */
[----:B------:R-:W5:Y:S04]  /*0aa0*/  LDG.E R19, desc[UR8][R2.64+0x18] ;  /* 0x0000180802137981 */ /* 0x000f68000c1e1900 */
[----:B------:R1:W5:Y:S01]  /*0ab0*/  LDG.E R23, desc[UR8][R2.64+0x1c] ;  /* 0x00001c0802177981 */ /* 0x000362000c1e1900 */
[----:B------:R-:W1:Y:S01]  /*0ac0*/  S2UR UR7, SR_CgaCtaId ;  /* 0x00000000000779c3 */ /* 0x000e620000008800 */
[----:B------:R-:W-:Y:S01]  /*0ad0*/  UMOV UR6, 0x400 ;  /* 0x0000040000067882 */ /* 0x000fe20000000000 */
[----:B0-----:R-:W-:Y:S01]  /*0ae0*/  IMAD.IADD R4, R9, 0x1, R18 ;  /* 0x0000000109047824 */ /* 0x001fe200078e0212 */
[----:B-1----:R-:W-:-:S06]  /*0af0*/  ULEA UR6, UR7, UR6, 0x18 ;  /* 0x0000000607067291 */ /* 0x002fcc000f8ec0ff */
[----:B------:R-:W-:-:S05]  /*0b00*/  LEA R4, R4, UR6, 0x2 ;  /* 0x0000000604047c11 */ /* 0x000fca000f8e10ff */
[----:B------:R-:W2:Y:S04]  /*0b10*/  LDS R26, [R4] ;  /* 0x00000000041a7984 */ /* 0x000ea80000000800 */
[----:B------:R-:W3:Y:S04]  /*0b20*/  LDS R27, [R4+0x4] ;  /* 0x00000400041b7984 */ /* 0x000ee80000000800 */
[----:B------:R-:W4:Y:S04]  /*0b30*/  LDS R5, [R4+0x8] ;  /* 0x0000080004057984 */ /* 0x000f280000000800 */
[----:B------:R-:W-:Y:S04]  /*0b40*/  LDS R3, [R4+0x10] ;  /* 0x0000100004037984 */ /* 0x000fe80000000800 */
[----:B------:R-:W-:Y:S01]  /*0b50*/  LDS R2, [R4+0x18] ;  /* 0x0000180004027984 */ /* 0x000fe20000000800 */
[----:B------:R-:W-:Y:S01]  /*0b60*/  IADD3 R18, PT, PT, R18, 0x8, RZ ;  /* 0x0000000812127810 */ /* 0x000fe20007ffe0ff */
[----:B--2---:R-:W-:-:S02]  /*0b70*/  IMAD R25, R26, R25, R14 ;  /* 0x000000191a197224 */ /* 0x004fc400078e020e */
[----:B------:R-:W5:Y:S04]  /*0b80*/  LDS R14, [R4+0xc] ;  /* 0x00000c00040e7984 */ /* 0x000f680000000800 */
[----:B------:R-:W0:Y:S01]  /*0b90*/  LDS R26, [R4+0x14] ;  /* 0x00001400041a7984 */ /* 0x000e220000000800 */
[----:B---3--:R-:W-:-:S03]  /*0ba0*/  IMAD R25, R27, R24, R25 ;  /* 0x000000181b197224 */ /* 0x008fc600078e0219 */
[----:B------:R-:W1:Y:S01]  /*0bb0*/  LDS R24, [R4+0x1c] ;  /* 0x00001c0004187984 */ /* 0x000e620000000800 */
[----:B----4-:R-:W-:-:S04]  /*0bc0*/  IMAD R5, R5, R20, R25 ;  /* 0x0000001405057224 */ /* 0x010fc800078e0219 */
[----:B-----5:R-:W-:-:S04]  /*0bd0*/  IMAD R5, R14, R17, R5 ;  /* 0x000000110e057224 */ /* 0x020fc800078e0205 */
[----:B------:R-:W-:-:S04]  /*0be0*/  IMAD R22, R3, R22, R5 ;  /* 0x0000001603167224 */ /* 0x000fc800078e0205 */
[----:B0-----:R-:W-:-:S04]  /*0bf0*/  IMAD R21, R26, R21, R22 ;  /* 0x000000151a157224 */ /* 0x001fc800078e0216 */
[----:B------:R-:W-:-:S04]  /*0c00*/  IMAD R2, R2, R19, R21 ;  /* 0x0000001302027224 */ /* 0x000fc800078e0215 */
[----:B-1----:R-:W-:-:S07]  /*0c10*/  IMAD R14, R24, R23, R2 ;  /* 0x00000017180e7224 */ /* 0x002fce00078e0202 */
.L_x_10:
[----:B------:R-:W-:Y:S05]  /*0c20*/  @!P1 BRA `(.L_x_9) ;  /* 0x0000000000d89947 */ /* 0x000fea0003800000 */
[----:B------:R-:W-:Y:S01]  /*0c30*/  ISETP.NE.AND P1, PT, R11, RZ, PT ;  /* 0x000000ff0b00720c */ /* 0x000fe20003f25270 */
[----:B------:R-:W-:-:S12]  /*0c40*/  @!P0 BRA `(.L_x_11) ;  /* 0x0000000000688947 */ /* 0x000fd80003800000 */
[----:B------:R-:W0:Y:S01]  /*0c50*/  LDC.64 R4, c[0x0][0x388] ;  /* 0x0000e200ff047b82 */ /* 0x000e220000000a00 */
[C---:B------:R-:W-:Y:S01]  /*0c60*/  IADD3 R19, P2, PT, R18.reuse, UR11, RZ ;  /* 0x0000000b12137c10 */ /* 0x040fe2000ff5e0ff */
[----:B------:R-:W-:-:S03]  /*0c70*/  VIADD R17, R18, UR11 ;  /* 0x0000000b12117c36 */ /* 0x000fc60008000000 */
[----:B------:R-:W-:-:S03]  /*0c80*/  IADD3.X R20, PT, PT, RZ, RZ, RZ, P2, !PT ;  /* 0x000000ffff147210 */ /* 0x000fc600017fe4ff */
[----:B------:R-:W1:Y:S01]  /*0c90*/  LDC.64 R2, c[0x0][0x388] ;  /* 0x0000e200ff027b82 */ /* 0x000e620000000a00 */
[----:B0-----:R-:W-:-:S06]  /*0ca0*/  IMAD.WIDE.U32 R4, R17, 0x4, R4 ;  /* 0x0000000411047825 */ /* 0x001fcc00078e0004 */
[----:B------:R0:W2:Y:S01]  /*0cb0*/  LDG.E R4, desc[UR8][R4.64] ;  /* 0x0000000804047981 */ /* 0x0000a2000c1e1900 */
[----:B-1----:R-:W-:-:S04]  /*0cc0*/  LEA R2, P2, R19, R2, 0x2 ;  /* 0x0000000213027211 */ /* 0x002fc800078410ff */
[----:B------:R-:W-:-:S05]  /*0cd0*/  LEA.HI.X R3, R19, R3, R20, 0x2, P2 ;  /* 0x0000000313037211 */ /* 0x000fca00010f1414 */
[----:B------:R-:W3:Y:S04]  /*0ce0*/  LDG.E R20, desc[UR8][R2.64+0x4] ;  /* 0x0000040802147981 */ /* 0x000ee8000c1e1900 */
[----:B------:R-:W4:Y:S04]  /*0cf0*/  LDG.E R22, desc[UR8][R2.64+0x8] ;  /* 0x0000080802167981 */ /* 0x000f28000c1e1900 */
[----:B------:R-:W5:Y:S01]  /*0d00*/  LDG.E R24, desc[UR8][R2.64+0xc] ;  /* 0x00000c0802187981 */ /* 0x000f62000c1e1900 */
[----:B------:R-:W1:Y:S01]  /*0d10*/  S2UR UR7, SR_CgaCtaId ;  /* 0x00000000000779c3 */ /* 0x000e620000008800 */
[----:B------:R-:W-:Y:S01]  /*0d20*/  UMOV UR6, 0x400 ;  /* 0x0000040000067882 */ /* 0x000fe20000000000 */
[----:B------:R-:W-:Y:S01]  /*0d30*/  IMAD.IADD R17, R9, 0x1, R18 ;  /* 0x0000000109117824 */ /* 0x000fe200078e0212 */
[----:B-1----:R-:W-:-:S06]  /*0d40*/  ULEA UR6, UR7, UR6, 0x18 ;  /* 0x0000000607067291 */ /* 0x002fcc000f8ec0ff */
[----:B------:R-:W-:-:S05]  /*0d50*/  LEA R17, R17, UR6, 0x2 ;  /* 0x0000000611117c11 */ /* 0x000fca000f8e10ff */
[----:B------:R-:W2:Y:S04]  /*0d60*/  LDS R19, [R17] ;  /* 0x0000000011137984 */ /* 0x000ea80000000800 */
[----:B------:R-:W3:Y:S04]  /*0d70*/  LDS R21, [R17+0x4] ;  /* 0x0000040011157984 */ /* 0x000ee80000000800 */
[----:B0-----:R-:W4:Y:S04]  /*0d80*/  LDS R5, [R17+0x8] ;  /* 0x0000080011057984 */ /* 0x001f280000000800 */
[----:B------:R-:W5:Y:S01]  /*0d90*/  LDS R23, [R17+0xc] ;  /* 0x00000c0011177984 */ /* 0x000f620000000800 */
[----:B------:R-:W-:Y:S01]  /*0da0*/  IADD3 R18, PT, PT, R18, 0x4, RZ ;  /* 0x0000000412127810 */ /* 0x000fe20007ffe0ff */
[----:B--2---:R-:W-:-:S04]  /*0db0*/  IMAD R4, R19, R4, R14 ;  /* 0x0000000413047224 */ /* 0x004fc800078e020e */
[----:B---3--:R-:W-:-:S04]  /*0dc0*/  IMAD R4, R21, R20, R4 ;  /* 0x0000001415047224 */ /* 0x008fc800078e0204 */
[----:B----4-:R-:W-:-:S04]  /*0dd0*/  IMAD R4, R5, R22, R4 ;  /* 0x0000001605047224 */ /* 0x010fc800078e0204 */
[----:B-----5:R-:W-:-:S07]  /*0de0*/  IMAD R14, R23, R24, R4 ;  /* 0x00000018170e7224 */ /* 0x020fce00078e0204 */
.L_x_11:
[----:B------:R-:W-:Y:S05]  /*0df0*/  @!P1 BRA `(.L_x_9) ;  /* 0x0000000000649947 */ /* 0x000fea0003800000 */
[----:B------:R-:W0:Y:S01]  /*0e00*/  LDC.64 R2, c[0x0][0x388] ;  /* 0x0000e200ff027b82 */ /* 0x000e220000000a00 */
[----:B------:R-:W-:-:S04]  /*0e10*/  VIADD R5, R18, UR11 ;  /* 0x0000000b12057c36 */ /* 0x000fc80008000000 */
[----:B0-----:R-:W-:-:S06]  /*0e20*/  IMAD.WIDE.U32 R2, R5, 0x4, R2 ;  /* 0x0000000405027825 */ /* 0x001fcc00078e0002 */
[----:B------:R-:W2:Y:S01]  /*0e30*/  LDG.E R2, desc[UR8][R2.64] ;  /* 0x0000000802027981 */ /* 0x000ea2000c1e1900 */
[----:B------:R-:W0:Y:S01]  /*0e40*/  S2UR UR7, SR_CgaCtaId ;  /* 0x00000000000779c3 */ /* 0x000e220000008800 */
[----:B------:R-:W-:Y:S01]  /*0e50*/  UMOV UR6, 0x400 ;  /* 0x0000040000067882 */ /* 0x000fe20000000000 */
[----:B------:R-:W-:Y:S02]  /*0e60*/  IADD3 R9, PT, PT, R9, R18, RZ ;  /* 0x0000001209097210 */ /* 0x000fe40007ffe0ff */
[----:B------:R-:W-:Y:S01]  /*0e70*/  ISETP.NE.AND P1, PT, R11, 0x1, PT ;  /* 0x000000010b00780c */ /* 0x000fe20003f25270 */
[----:B0-----:R-:W-:-:S06]  /*0e80*/  ULEA UR6, UR7, UR6, 0x18 ;  /* 0x0000000607067291 */ /* 0x001fcc000f8ec0ff */
[----:B------:R-:W-:-:S05]  /*0e90*/  LEA R19, R9, UR6, 0x2 ;  /* 0x0000000609137c11 */ /* 0x000fca000f8e10ff */
[----:B------:R-:W2:Y:S02]  /*0ea0*/  LDS R5, [R19] ;  /* 0x0000000013057984 */ /* 0x000ea40000000800 */
[----:B--2---:R-:W-:Y:S01]  /*0eb0*/  IMAD R14, R5, R2, R14 ;  /* 0x00000002050e7224 */ /* 0x004fe200078e020e */
[----:B------:R-:W-:Y:S06]  /*0ec0*/  @!P1 BRA `(.L_x_9) ;  /* 0x0000000000309947 */ /* 0x000fec0003800000 */
[----:B------:R-:W0:Y:S01]  /*0ed0*/  LDC.64 R2, c[0x0][0x388] ;  /* 0x0000e200ff027b82 */ /* 0x000e220000000a00 */
[----:B------:R-:W-:-:S05]  /*0ee0*/  IADD3 R4, P1, PT, R18, UR11, RZ ;  /* 0x0000000b12047c10 */ /* 0x000fca000ff3e0ff */
[----:B------:R-:W-:Y:S01]  /*0ef0*/  IMAD.X R5, RZ, RZ, RZ, P1 ;  /* 0x000000ffff057224 */ /* 0x000fe200008e06ff */
[----:B------:R-:W-:-:S13]  /*0f00*/  ISETP.NE.AND P1, PT, R11, 0x2, PT ;  /* 0x000000020b00780c */ /* 0x000fda0003f25270 */
[----:B------:R-:W-:Y:S01]  /*0f10*/  @P1 LDS R9, [R19+0x8] ;  /* 0x0000080013091984 */ /* 0x000fe20000000800 */
[----:B0-----:R-:W-:-:S04]  /*0f20*/  LEA R2, P2, R4, R2, 0x2 ;  /* 0x0000000204027211 */ /* 0x001fc800078410ff */
[----:B------:R-:W-:Y:S02]  /*0f30*/  LEA.HI.X R3, R4, R3, R5, 0x2, P2 ;  /* 0x0000000304037211 */ /* 0x000fe400010f1405 */
[----:B------:R-:W0:Y:S04]  /*0f40*/  LDS R5, [R19+0x4] ;  /* 0x0000040013057984 */ /* 0x000e280000000800 */
[----:B------:R-:W0:Y:S04]  /*0f50*/  LDG.E R4, desc[UR8][R2.64+0x4] ;  /* 0x0000040802047981 */ /* 0x000e28000c1e1900 */
[----:B------:R-:W2:Y:S01]  /*0f60*/  @P1 LDG.E R17, desc[UR8][R2.64+0x8] ;  /* 0x0000080802111981 */ /* 0x000ea2000c1e1900 */
[----:B0-----:R-:W-:-:S04]  /*0f70*/  IMAD R14, R5, R4, R14 ;  /* 0x00000004050e7224 */ /* 0x001fc800078e020e */
[----:B--2---:R-:W-:-:S07]  /*0f80*/  @P1 IMAD R14, R9, R17, R14 ;  /* 0x00000011090e1224 */ /* 0x004fce00078e020e */
.L_x_9:
[----:B------:R-:W-:Y:S05]  /*0f90*/  BRA.U UP0, `(.L_x_12) ;  /* 0xfffffff5004c7547 */ /* 0x000fea000b83ffff */
.L_x_6:
[----:B------:R-:W0:Y:S08]  /*0fa0*/  LDC R9, c[0x0][0x3a0] ;  /* 0x0000e800ff097b82 */ /* 0x000e300000000800 */
[----:B------:R-:W1:Y:S01]  /*0fb0*/  LDC.64 R2, c[0x0][0x390] ;  /* 0x0000e400ff027b82 */ /* 0x000e620000000a00 */
[----:B0-----:R-:W-:-:S13]  /*0fc0*/  ISETP.GE.AND P0, PT, R9, 0x1, PT ;  /* 0x000000010900780c */ /* 0x001fda0003f06270 */
[----:B-1----:R-:W-:Y:S05]  /*0fd0*/  @!P0 BRA `(.L_x_13) ;  /* 0x0000000000608947 */ /* 0x002fea0003800000 */
[----:B------:R-:W-:-:S04]  /*0fe0*/  IABS R11, R9 ;  /* 0x00000009000b7213 */ /* 0x000fc80000000000 */
[----:B------:R-:W0:Y:S08]  /*0ff0*/  I2F.RP R0, R11 ;  /* 0x0000000b00007306 */ /* 0x000e300000209400 */
[----:B0-----:R-:W0:Y:S02]  /*1000*/  MUFU.RCP R0, R0 ;  /* 0x0000000000007308 */ /* 0x001e240000001000 */
[----:B0-----:R-:W-:-:S06]  /*1010*/  IADD3 R4, PT, PT, R0, 0xffffffe, RZ ;  /* 0x0ffffffe00047810 */ /* 0x001fcc0007ffe0ff */
[----:B------:R0:W1:Y:S02]  /*1020*/  F2I.FTZ.U32.TRUNC.NTZ R5, R4 ;  /* 0x0000000400057305 */ /* 0x000064000021f000 */
[----:B0-----:R-:W-:Y:S02]  /*1030*/  HFMA2 R4, -RZ, RZ, 0, 0 ;  /* 0x00000000ff047431 */ /* 0x001fe400000001ff */
[----:B-1----:R-:W-:-:S04]  /*1040*/  IMAD.MOV R6, RZ, RZ, -R5 ;  /* 0x000000ffff067224 */ /* 0x002fc800078e0a05 */
[----:B------:R-:W-:Y:S01]  /*1050*/  IMAD R13, R6, R11, RZ ;  /* 0x0000000b060d7224 */ /* 0x000fe200078e02ff */
[----:B------:R-:W-:-:S03]  /*1060*/  IABS R6, R14 ;  /* 0x0000000e00067213 */ /* 0x000fc60000000000 */
[----:B------:R-:W-:-:S06]  /*1070*/  IMAD.HI.U32 R5, R5, R13, R4 ;  /* 0x0000000d05057227 */ /* 0x000fcc00078e0004 */
[----:B------:R-:W-:-:S04]  /*1080*/  IMAD.HI.U32 R5, R5, R6, RZ ;  /* 0x0000000605057227 */ /* 0x000fc800078e00ff */
[----:B------:R-:W-:-:S04]  /*1090*/  IMAD.MOV R0, RZ, RZ, -R5 ;  /* 0x000000ffff007224 */ /* 0x000fc800078e0a05 */
[----:B------:R-:W-:-:S05]  /*10a0*/  IMAD R0, R11, R0, R6 ;  /* 0x000000000b007224 */ /* 0x000fca00078e0206 */
[----:B------:R-:W-:-:S13]  /*10b0*/  ISETP.GT.U32.AND P2, PT, R11, R0, PT ;  /* 0x000000000b00720c */ /* 0x000fda0003f44070 */
[-C--:B------:R-:W-:Y:S01]  /*10c0*/  @!P2 IADD3 R0, PT, PT, R0, -R11.reuse, RZ ;  /* 0x8000000b0000a210 */ /* 0x080fe20007ffe0ff */
[----:B------:R-:W-:Y:S01]  /*10d0*/  @!P2 VIADD R5, R5, 0x1 ;  /* 0x000000010505a836 */ /* 0x000fe20000000000 */
[----:B------:R-:W-:Y:S02]  /*10e0*/  ISETP.NE.AND P2, PT, R9, RZ, PT ;  /* 0x000000ff0900720c */ /* 0x000fe40003f45270 */
[----:B------:R-:W-:Y:S02]  /*10f0*/  ISETP.GE.U32.AND P0, PT, R0, R11, PT ;  /* 0x0000000b0000720c */ /* 0x000fe40003f06070 */
[----:B------:R-:W-:-:S04]  /*1100*/  LOP3.LUT R0, R14, R9, RZ, 0x3c, !PT ;  /* 0x000000090e007212 */ /* 0x000fc800078e3cff */
[----:B------:R-:W-:-:S07]  /*1110*/  ISETP.GE.AND P1, PT, R0, RZ, PT ;  /* 0x000000ff0000720c */ /* 0x000fce0003f26270 */
[----:B------:R-:W-:-:S06]  /*1120*/  @P0 IADD3 R5, PT, PT, R5, 0x1, RZ ;  /* 0x0000000105050810 */ /* 0x000fcc0007ffe0ff */
[----:B------:R-:W-:Y:S01]  /*1130*/  @!P1 IMAD.MOV R5, RZ, RZ, -R5 ;  /* 0x000000ffff059224 */ /* 0x000fe200078e0a05 */
[----:B------:R-:W-:-:S04]  /*1140*/  @!P2 LOP3.LUT R5, RZ, R9, RZ, 0x33, !PT ;  /* 0x00000009ff05a212 */ /* 0x000fc800078e33ff */
[----:B------:R-:W-:-:S07]  /*1150*/  MOV R14, R5 ;  /* 0x00000005000e7202 */ /* 0x000fce0000000f00 */
.L_x_13:
[----:B------:R-:W0:Y:S01]  /*1160*/  LDCU UR4, c[0x0][0x398] ;  /* 0x00007300ff0477ac */ /* 0x000e220008000800 */
[----:B------:R-:W-:-:S04]  /*1170*/  VIMNMX R0, PT, PT, RZ, R14, !PT ;  /* 0x0000000eff007248 */ /* 0x000fc80007fe0100 */
[----:B------:R-:W-:Y:S01]  /*1180*/  VIMNMX R5, PT, PT, R0, 0xff, PT ;  /* 0x000000ff00057848 */ /* 0x000fe20003fe0100 */
[----:B0-----:R-:W-:-:S04]  /*1190*/  IMAD R7, R7, UR4, R8 ;  /* 0x0000000407077c24 */ /* 0x001fc8000f8e0208 */
[----:B------:R-:W-:-:S05]  /*11a0*/  IMAD.WIDE R2, R7, 0x4, R2 ;  /* 0x0000000407027825 */ /* 0x000fca00078e0202 */
[----:B------:R-:W-:Y:S01]  /*11b0*/  STG.E desc[UR8][R2.64], R5 ;  /* 0x0000000502007986 */ /* 0x000fe2000c101908 */
[----:B------:R-:W-:Y:S05]  /*11c0*/  EXIT ;  /* 0x000000000000794d */ /* 0x000fea0003800000 */
.L_x_14:
[----:B------:R-:W-:-:S00]  /*11d0*/  BRA `(.L_x_14) ;  /* 0xfffffffc00fc7947 */ /* 0x000fc0000383ffff */
[----:B------:R-:W-:-:S00]  /*11e0*/  NOP ;  /* 0x0000000000007918 */ /* 0x000fc00000000000 */
        /* <DEDUP_REMOVED lines=9> */
.L_x_15:


//--------------------- .nv.shared._Z17conv2d_gpu_kernelPKjPKiPjiii --------------------------
	.section	.nv.shared._Z17conv2d_gpu_kernelPKjPKiPjiii,"aw",@nobits
	.sectionflags	@""
	.align	16
	.zero		1024


//--------------------- .nv.shared.reserved.0     --------------------------
	.section	.nv.shared.reserved.0,"aw",@nobits
	.weak		__nv_reservedSMEM_offset_0_alias
	.size		__nv_reservedSMEM_offset_0_alias, 0, 64
	.other		__nv_reservedSMEM_offset_0_alias,@"STO_CUDA_RESERVED_SHARED STV_DEFAULT"
__nv_reservedSMEM_offset_0_alias:
	.zero		0
	.zero		64


//--------------------- .nv.constant0._Z17conv2d_gpu_kernelPKjPKiPjiii --------------------------
	.section	.nv.constant0._Z17conv2d_gpu_kernelPKjPKiPjiii,"a",@progbits
	.sectionflags	@""
	.align	4
.nv.constant0._Z17conv2d_gpu_kernelPKjPKiPjiii:
	.zero		932


//--------------------- SYMBOLS --------------------------

	.type		.nv.reservedSmem.offset0,@object
	.size		.nv.reservedSmem.offset0,0x4
	.type		.nv.reservedSmem.cap,@object
	.size		.nv.reservedSmem.cap,0x4
